//
// Generated by NVIDIA NVVM Compiler
//
// Compiler Build ID: CL-36424714
// Cuda compilation tools, release 13.0, V13.0.88
// Based on NVVM 20.0.0
//

.version 9.0
.target sm_100
.address_size 64

	// .globl	_Z6gatherPKfPKiPf

.visible .entry _Z6gatherPKfPKiPf(
	.param .u64 .ptr .align 1 _Z6gatherPKfPKiPf_param_0,
	.param .u64 .ptr .align 1 _Z6gatherPKfPKiPf_param_1,
	.param .u64 .ptr .align 1 _Z6gatherPKfPKiPf_param_2
)
{
	.reg .pred 	%p<7>;
	.reg .b32 	%r<12>;
	.reg .b32 	%f<5>;
	.reg .b64 	%rd<13>;

	ld.param.u64 	%rd1, [_Z6gatherPKfPKiPf_param_0];
	ld.param.u64 	%rd2, [_Z6gatherPKfPKiPf_param_1];
	ld.param.u64 	%rd3, [_Z6gatherPKfPKiPf_param_2];
	mov.u32 	%r1, %tid.x;
	mov.u32 	%r5, %ctaid.x;
	mov.u32 	%r6, %ntid.x;
	mad.lo.s32 	%r2, %r5, %r6, %r1;
	mov.u32 	%r3, %ctaid.y;
	setp.gt.u32 	%p1, %r3, 79;
	setp.gt.s32 	%p2, %r2, 255;
	setp.gt.u32 	%p3, %r1, 9;
	or.pred  	%p4, %p1, %p3;
	or.pred  	%p5, %p4, %p2;
	@%p5 bra 	$L__BB0_4;
	cvta.to.global.u64 	%rd4, %rd2;
	mul.wide.u32 	%rd5, %r1, 4;
	add.s64 	%rd6, %rd4, %rd5;
	ld.global.u32 	%r4, [%rd6];
	setp.gt.u32 	%p6, %r4, 9;
	mov.f32 	%f4, 0f00000000;
	@%p6 bra 	$L__BB0_3;
	mul.lo.s32 	%r7, %r3, 2560;
	mad.lo.s32 	%r8, %r2, 10, %r7;
	add.s32 	%r9, %r8, %r4;
	cvta.to.global.u64 	%rd7, %rd1;
	mul.wide.s32 	%rd8, %r9, 4;
	add.s64 	%rd9, %rd7, %rd8;
	ld.global.f32 	%f4, [%rd9];
$L__BB0_3:
	mad.lo.s32 	%r10, %r3, 2560, %r1;
	mad.lo.s32 	%r11, %r2, 10, %r10;
	cvta.to.global.u64 	%rd10, %rd3;
	mul.wide.s32 	%rd11, %r11, 4;
	add.s64 	%rd12, %rd10, %rd11;
	st.global.f32 	[%rd12], %f4;
$L__BB0_4:
	ret;

}


// ===== COMPILED SASS (sm_100) =====

	.target	sm_100

	.elftype	@"ET_EXEC"


//--------------------- .note.nv.tkinfo           --------------------------
	.section	.note.nv.tkinfo,"",@"SHT_NOTE"
	.sectionflags	@"SHF_NOTE_NV_TKINFO"
	.tkinfo
        /*0018*/ 	.word	0x00000002
        /*0030*/ 	.string	""
        /*0030*/ 	.string	"ptxas"
        /*0030*/ 	.string	"Cuda compilation tools, release 13.0, V13.0.88"
        /*0030*/ 	.string	"Build cuda_13.0.r13.0/compiler.36424714_0"
        /*0030*/ 	.string	"-arch sm_100 -m 64 "



//--------------------- .note.nv.cuinfo           --------------------------
	.section	.note.nv.cuinfo,"",@"SHT_NOTE"
	.sectionflags	@"SHF_NOTE_NV_CUINFO"
        /*0018*/ 	.short	0x0002
        /*001a*/ 	.short	0x0064
        /*001c*/ 	.short	0x0082
	.zero		2


//--------------------- .nv.info                  --------------------------
	.section	.nv.info,"",@"SHT_CUDA_INFO"
	.align	4


	//----- nvinfo : EIATTR_REGCOUNT
	.align		4
        /*0000*/ 	.byte	0x04, 0x2f
        /*0002*/ 	.short	(.L_1 - .L_0)
	.align		4
.L_0:
        /*0004*/ 	.word	index@(_Z6gatherPKfPKiPf)
        /*0008*/ 	.word	0x0000000e


	//----- nvinfo : EIATTR_FRAME_SIZE
	.align		4
.L_1:
        /*000c*/ 	.byte	0x04, 0x11
        /*000e*/ 	.short	(.L_3 - .L_2)
	.align		4
.L_2:
        /*0010*/ 	.word	index@(_Z6gatherPKfPKiPf)
        /*0014*/ 	.word	0x00000000


	//----- nvinfo : EIATTR_MIN_STACK_SIZE
	.align		4
.L_3:
        /*0018*/ 	.byte	0x04, 0x12
        /*001a*/ 	.short	(.L_5 - .L_4)
	.align		4
.L_4:
        /*001c*/ 	.word	index@(_Z6gatherPKfPKiPf)
        /*0020*/ 	.word	0x00000000
.L_5:


//--------------------- .nv.compat                --------------------------
	.section	.nv.compat,"",@"SHT_CUDA_COMPAT_INFO"
	.align	4
        /*0000*/ 	.byte	0x02, 0x09, 0x00, 0x00, 0x02, 0x02, 0x01, 0x00, 0x02, 0x05, 0x05, 0x00, 0x03, 0x07, 0x01, 0x01
        /*0010*/ 	.byte	0x02, 0x03, 0x00, 0x00, 0x02, 0x06, 0x01, 0x00, 0x04, 0x0b, 0x08, 0x00, 0x09, 0x00, 0x00, 0x00
        /*0020*/ 	.byte	0x00, 0x00, 0x00, 0x00


//--------------------- .nv.info._Z6gatherPKfPKiPf --------------------------
	.section	.nv.info._Z6gatherPKfPKiPf,"",@"SHT_CUDA_INFO"
	.sectionflags	@""
	.align	4


	//----- nvinfo : EIATTR_CUDA_API_VERSION
	.align		4
        /*0000*/ 	.byte	0x04, 0x37
        /*0002*/ 	.short	(.L_7 - .L_6)
.L_6:
        /*0004*/ 	.word	0x00000082


	//----- nvinfo : EIATTR_KPARAM_INFO
	.align		4
.L_7:
        /*0008*/ 	.byte	0x04, 0x17
        /*000a*/ 	.short	(.L_9 - .L_8)
.L_8:
        /*000c*/ 	.word	0x00000000
        /*0010*/ 	.short	0x0002
        /*0012*/ 	.short	0x0010
        /*0014*/ 	.byte	0x00, 0xf5, 0x21, 0x00


	//----- nvinfo : EIATTR_KPARAM_INFO
	.align		4
.L_9:
        /*0018*/ 	.byte	0x04, 0x17
        /*001a*/ 	.short	(.L_11 - .L_10)
.L_10:
        /*001c*/ 	.word	0x00000000
        /*0020*/ 	.short	0x0001
        /*0022*/ 	.short	0x0008
        /*0024*/ 	.byte	0x00, 0xf5, 0x21, 0x00


	//----- nvinfo : EIATTR_KPARAM_INFO
	.align		4
.L_11:
        /*0028*/ 	.byte	0x04, 0x17
        /*002a*/ 	.short	(.L_13 - .L_12)
.L_12:
        /*002c*/ 	.word	0x00000000
        /*0030*/ 	.short	0x0000
        /*0032*/ 	.short	0x0000
        /*0034*/ 	.byte	0x00, 0xf5, 0x21, 0x00


	//----- nvinfo : EIATTR_SPARSE_MMA_MASK
	.align		4
.L_13:
        /*0038*/ 	.byte	0x03, 0x50
        /*003a*/ 	.short	0x0000


	//----- nvinfo : EIATTR_MAXREG_COUNT
	.align		4
        /*003c*/ 	.byte	0x03, 0x1b
        /*003e*/ 	.short	0x00ff


	//----- nvinfo : EIATTR_MERCURY_ISA_VERSION
	.align		4
        /*0040*/ 	.byte	0x03, 0x5f
        /*0042*/ 	.short	0x0101


	//----- nvinfo : EIATTR_VRC_CTA_INIT_COUNT
	.align		4
        /*0044*/ 	.byte	0x02, 0x4a
	.zero		1
	.zero		1


	//----- nvinfo : EIATTR_EXIT_INSTR_OFFSETS
	.align		4
        /*0048*/ 	.byte	0x04, 0x1c
        /*004a*/ 	.short	(.L_15 - .L_14)


	//   ....[0]....
.L_14:
        /*004c*/ 	.word	0x00000090


	//   ....[1]....
        /*0050*/ 	.word	0x000001a0


	//----- nvinfo : EIATTR_CBANK_PARAM_SIZE
	.align		4
.L_15:
        /*0054*/ 	.byte	0x03, 0x19
        /*0056*/ 	.short	0x0018


	//----- nvinfo : EIATTR_PARAM_CBANK
	.align		4
        /*0058*/ 	.byte	0x04, 0x0a
        /*005a*/ 	.short	(.L_17 - .L_16)
	.align		4
.L_16:
        /*005c*/ 	.word	index@(.nv.constant0._Z6gatherPKfPKiPf)
        /*0060*/ 	.short	0x0380
        /*0062*/ 	.short	0x0018


	//----- nvinfo : EIATTR_SW_WAR
	.align		4
.L_17:
        /*0064*/ 	.byte	0x04, 0x36
        /*0066*/ 	.short	(.L_19 - .L_18)
.L_18:
        /*0068*/ 	.word	0x00000008
.L_19:


//--------------------- .nv.callgraph             --------------------------
	.section	.nv.callgraph,"",@"SHT_CUDA_CALLGRAPH"
	.align	4
	.sectionentsize	8
	.align		4
        /*0000*/ 	.word	0x00000000
	.align		4
        /*0004*/ 	.word	0xffffffff
	.align		4
        /*0008*/ 	.word	0x00000000
	.align		4
        /*000c*/ 	.word	0xfffffffe
	.align		4
        /*0010*/ 	.word	0x00000000
	.align		4
        /*0014*/ 	.word	0xfffffffd
	.align		4
        /*0018*/ 	.word	0x00000000
	.align		4
        /*001c*/ 	.word	0xfffffffc


//--------------------- .text._Z6gatherPKfPKiPf   --------------------------
	.section	.text._Z6gatherPKfPKiPf,"ax",@progbits
	.align	128
        .global         _Z6gatherPKfPKiPf
        .type           _Z6gatherPKfPKiPf,@function
        .size           _Z6gatherPKfPKiPf,(.L_x_1 - _Z6gatherPKfPKiPf)
        .other          _Z6gatherPKfPKiPf,@"STO_CUDA_ENTRY STV_DEFAULT"
_Z6gatherPKfPKiPf:
.text._Z6gatherPKfPKiPf:
[----:B------:R-:W-:Y:S01]  /*0000*/  LDC R1, c[0x0][0x37c] ;  /* 0x0000df00ff017b82 */ /* 0x000fe20000000800 */
[----:B------:R-:W0:Y:S07]  /*0010*/  S2R R11, SR_TID.X ;  /* 0x00000000000b7919 */ /* 0x000e2e0000002100 */
[----:B------:R-:W1:Y:S01]  /*0020*/  S2UR UR4, SR_CTAID.X ;  /* 0x00000000000479c3 */ /* 0x000e620000002500 */
[----:B------:R-:W2:Y:S07]  /*0030*/  S2R R8, SR_CTAID.Y ;  /* 0x0000000000087919 */ /* 0x000eae0000002600 */
[----:B------:R-:W1:Y:S01]  /*0040*/  LDC R0, c[0x0][0x360] ;  /* 0x0000d800ff007b82 */ /* 0x000e620000000800 */
[----:B0-----:R-:W-:Y:S01]  /*0050*/  ISETP.GT.U32.AND P0, PT, R11, 0x9, PT ;  /* 0x000000090b00780c */ /* 0x001fe20003f04070 */
[----:B-1----:R-:W-:-:S03]  /*0060*/  IMAD R0, R0, UR4, R11 ;  /* 0x0000000400007c24 */ /* 0x002fc6000f8e020b */
[----:B--2---:R-:W-:-:S04]  /*0070*/  ISETP.GT.U32.OR P0, PT, R8, 0x4f, P0 ;  /* 0x0000004f0800780c */ /* 0x004fc80000704470 */
[----:B------:R-:W-:-:S13]  /*0080*/  ISETP.GT.OR P0, PT, R0, 0xff, P0 ;  /* 0x000000ff0000780c */ /* 0x000fda0000704670 */
[----:B------:R-:W-:Y:S05]  /*0090*/  @P0 EXIT ;  /* 0x000000000000094d */ /* 0x000fea0003800000 */
[----:B------:R-:W0:Y:S01]  /*00a0*/  LDC.64 R2, c[0x0][0x388] ;  /* 0x0000e200ff027b82 */ /* 0x000e220000000a00 */
[----:B------:R-:W1:Y:S01]  /*00b0*/  LDCU.64 UR4, c[0x0][0x358] ;  /* 0x00006b00ff0477ac */ /* 0x000e620008000a00 */
[----:B0-----:R-:W-:-:S06]  /*00c0*/  IMAD.WIDE.U32 R2, R11, 0x4, R2 ;  /* 0x000000040b027825 */ /* 0x001fcc00078e0002 */
[----:B-1----:R-:W2:Y:S01]  /*00d0*/  LDG.E R2, desc[UR4][R2.64] ;  /* 0x0000000402027981 */ /* 0x002ea2000c1e1900 */
[----:B------:R-:W-:Y:S01]  /*00e0*/  HFMA2 R9, -RZ, RZ, 0, 0 ;  /* 0x00000000ff097431 */ /* 0x000fe200000001ff */
[----:B--2---:R-:W-:-:S13]  /*00f0*/  ISETP.GT.U32.AND P0, PT, R2, 0x9, PT ;  /* 0x000000090200780c */ /* 0x004fda0003f04070 */
[----:B------:R-:W0:Y:S01]  /*0100*/  @!P0 LDC.64 R4, c[0x0][0x380] ;  /* 0x0000e000ff048b82 */ /* 0x000e220000000a00 */
[----:B------:R-:W-:-:S05]  /*0110*/  @!P0 LEA R7, R8, R0, 0x8 ;  /* 0x0000000008078211 */ /* 0x000fca00078e40ff */
[----:B------:R-:W-:-:S04]  /*0120*/  @!P0 IMAD R7, R7, 0xa, R2 ;  /* 0x0000000a07078824 */ /* 0x000fc800078e0202 */
[----:B0-----:R-:W-:Y:S02]  /*0130*/  @!P0 IMAD.WIDE R4, R7, 0x4, R4 ;  /* 0x0000000407048825 */ /* 0x001fe400078e0204 */
[----:B------:R-:W0:Y:S03]  /*0140*/  LDC.64 R6, c[0x0][0x390] ;  /* 0x0000e400ff067b82 */ /* 0x000e260000000a00 */
[----:B------:R-:W2:Y:S01]  /*0150*/  @!P0 LDG.E R9, desc[UR4][R4.64] ;  /* 0x0000000404098981 */ /* 0x000ea2000c1e1900 */
[----:B------:R-:W-:-:S04]  /*0160*/  IMAD R11, R8, 0xa00, R11 ;  /* 0x00000a00080b7824 */ /* 0x000fc800078e020b */
[----:B------:R-:W-:-:S04]  /*0170*/  IMAD R11, R0, 0xa, R11 ;  /* 0x0000000a000b7824 */ /* 0x000fc800078e020b */
[----:B0-----:R-:W-:-:S05]  /*0180*/  IMAD.WIDE R2, R11, 0x4, R6 ;  /* 0x000000040b027825 */ /* 0x001fca00078e0206 */
[----:B--2---:R-:W-:Y:S01]  /*0190*/  STG.E desc[UR4][R2.64], R9 ;  /* 0x0000000902007986 */ /* 0x004fe2000c101904 */
[----:B------:R-:W-:Y:S05]  /*01a0*/  EXIT ;  /* 0x000000000000794d */ /* 0x000fea0003800000 */
.L_x_0:
[----:B------:R-:W-:-:S00]  /*01b0*/  BRA `(.L_x_0) ;  /* 0xfffffffc00fc7947 */ /* 0x000fc0000383ffff */
[----:B------:R-:W-:-:S00]  /*01c0*/  NOP ;  /* 0x0000000000007918 */ /* 0x000fc00000000000 */
        /* <DEDUP_REMOVED lines=11> */
.L_x_1:


//--------------------- .nv.shared.reserved.0     --------------------------
	.section	.nv.shared.reserved.0,"aw",@nobits
	.weak		__nv_reservedSMEM_offset_0_alias
	.size		__nv_reservedSMEM_offset_0_alias, 0, 64
	.other		__nv_reservedSMEM_offset_0_alias,@"STO_CUDA_RESERVED_SHARED STV_DEFAULT"
__nv_reservedSMEM_offset_0_alias:
	.zero		0
	.zero		64


//--------------------- .nv.constant0._Z6gatherPKfPKiPf --------------------------
	.section	.nv.constant0._Z6gatherPKfPKiPf,"a",@progbits
	.sectionflags	@""
	.align	4
.nv.constant0._Z6gatherPKfPKiPf:
	.zero		920


//--------------------- SYMBOLS --------------------------

	.type		.nv.reservedSmem.offset0,@object
	.size		.nv.reservedSmem.offset0,0x4
